//
// Generated by NVIDIA NVVM Compiler
//
// Compiler Build ID: CL-36424714
// Cuda compilation tools, release 13.0, V13.0.88
// Based on NVVM 20.0.0
//

.version 9.0
.target sm_100
.address_size 64

	// .globl	_Z9matrixAddPKfS0_Pfi

.visible .entry _Z9matrixAddPKfS0_Pfi(
	.param .u64 .ptr .align 1 _Z9matrixAddPKfS0_Pfi_param_0,
	.param .u64 .ptr .align 1 _Z9matrixAddPKfS0_Pfi_param_1,
	.param .u64 .ptr .align 1 _Z9matrixAddPKfS0_Pfi_param_2,
	.param .u32 _Z9matrixAddPKfS0_Pfi_param_3
)
{
	.reg .pred 	%p<2>;
	.reg .b32 	%r<14>;
	.reg .b32 	%f<4>;
	.reg .b64 	%rd<11>;

	ld.param.u64 	%rd1, [_Z9matrixAddPKfS0_Pfi_param_0];
	ld.param.u64 	%rd2, [_Z9matrixAddPKfS0_Pfi_param_1];
	ld.param.u64 	%rd3, [_Z9matrixAddPKfS0_Pfi_param_2];
	ld.param.u32 	%r4, [_Z9matrixAddPKfS0_Pfi_param_3];
	mov.u32 	%r5, %ctaid.x;
	mov.u32 	%r6, %ntid.x;
	mov.u32 	%r7, %tid.x;
	mad.lo.s32 	%r1, %r5, %r6, %r7;
	mov.u32 	%r8, %ctaid.y;
	mov.u32 	%r9, %ntid.y;
	mov.u32 	%r10, %tid.y;
	mad.lo.s32 	%r11, %r8, %r9, %r10;
	min.s32 	%r12, %r1, %r11;
	setp.ge.s32 	%p1, %r12, %r4;
	@%p1 bra 	$L__BB0_2;
	cvta.to.global.u64 	%rd4, %rd1;
	cvta.to.global.u64 	%rd5, %rd2;
	cvta.to.global.u64 	%rd6, %rd3;
	mad.lo.s32 	%r13, %r4, %r1, %r11;
	mul.wide.s32 	%rd7, %r13, 4;
	add.s64 	%rd8, %rd4, %rd7;
	ld.global.f32 	%f1, [%rd8];
	add.s64 	%rd9, %rd5, %rd7;
	ld.global.f32 	%f2, [%rd9];
	add.f32 	%f3, %f1, %f2;
	add.s64 	%rd10, %rd6, %rd7;
	st.global.f32 	[%rd10], %f3;
$L__BB0_2:
	ret;

}


// ===== COMPILED SASS (sm_100) =====

	.target	sm_100

	.elftype	@"ET_EXEC"


//--------------------- .note.nv.tkinfo           --------------------------
	.section	.note.nv.tkinfo,"",@"SHT_NOTE"
	.sectionflags	@"SHF_NOTE_NV_TKINFO"
	.tkinfo
        /*0018*/ 	.word	0x00000002
        /*0030*/ 	.string	""
        /*0030*/ 	.string	"ptxas"
        /*0030*/ 	.string	"Cuda compilation tools, release 13.0, V13.0.88"
        /*0030*/ 	.string	"Build cuda_13.0.r13.0/compiler.36424714_0"
        /*0030*/ 	.string	"-arch sm_100 -m 64 "



//--------------------- .note.nv.cuinfo           --------------------------
	.section	.note.nv.cuinfo,"",@"SHT_NOTE"
	.sectionflags	@"SHF_NOTE_NV_CUINFO"
        /*0018*/ 	.short	0x0002
        /*001a*/ 	.short	0x0064
        /*001c*/ 	.short	0x0082
	.zero		2


//--------------------- .nv.info                  --------------------------
	.section	.nv.info,"",@"SHT_CUDA_INFO"
	.align	4


	//----- nvinfo : EIATTR_REGCOUNT
	.align		4
        /*0000*/ 	.byte	0x04, 0x2f
        /*0002*/ 	.short	(.L_1 - .L_0)
	.align		4
.L_0:
        /*0004*/ 	.word	index@(_Z9matrixAddPKfS0_Pfi)
        /*0008*/ 	.word	0x0000000c


	//----- nvinfo : EIATTR_FRAME_SIZE
	.align		4
.L_1:
        /*000c*/ 	.byte	0x04, 0x11
        /*000e*/ 	.short	(.L_3 - .L_2)
	.align		4
.L_2:
        /*0010*/ 	.word	index@(_Z9matrixAddPKfS0_Pfi)
        /*0014*/ 	.word	0x00000000


	//----- nvinfo : EIATTR_MIN_STACK_SIZE
	.align		4
.L_3:
        /*0018*/ 	.byte	0x04, 0x12
        /*001a*/ 	.short	(.L_5 - .L_4)
	.align		4
.L_4:
        /*001c*/ 	.word	index@(_Z9matrixAddPKfS0_Pfi)
        /*0020*/ 	.word	0x00000000
.L_5:


//--------------------- .nv.compat                --------------------------
	.section	.nv.compat,"",@"SHT_CUDA_COMPAT_INFO"
	.align	4
        /*0000*/ 	.byte	0x02, 0x09, 0x00, 0x00, 0x02, 0x02, 0x01, 0x00, 0x02, 0x05, 0x05, 0x00, 0x03, 0x07, 0x01, 0x01
        /*0010*/ 	.byte	0x02, 0x03, 0x00, 0x00, 0x02, 0x06, 0x01, 0x00, 0x04, 0x0b, 0x08, 0x00, 0x09, 0x00, 0x00, 0x00
        /*0020*/ 	.byte	0x00, 0x00, 0x00, 0x00


//--------------------- .nv.info._Z9matrixAddPKfS0_Pfi --------------------------
	.section	.nv.info._Z9matrixAddPKfS0_Pfi,"",@"SHT_CUDA_INFO"
	.sectionflags	@""
	.align	4


	//----- nvinfo : EIATTR_CUDA_API_VERSION
	.align		4
        /*0000*/ 	.byte	0x04, 0x37
        /*0002*/ 	.short	(.L_7 - .L_6)
.L_6:
        /*0004*/ 	.word	0x00000082


	//----- nvinfo : EIATTR_KPARAM_INFO
	.align		4
.L_7:
        /*0008*/ 	.byte	0x04, 0x17
        /*000a*/ 	.short	(.L_9 - .L_8)
.L_8:
        /*000c*/ 	.word	0x00000000
        /*0010*/ 	.short	0x0003
        /*0012*/ 	.short	0x0018
        /*0014*/ 	.byte	0x00, 0xf0, 0x11, 0x00


	//----- nvinfo : EIATTR_KPARAM_INFO
	.align		4
.L_9:
        /*0018*/ 	.byte	0x04, 0x17
        /*001a*/ 	.short	(.L_11 - .L_10)
.L_10:
        /*001c*/ 	.word	0x00000000
        /*0020*/ 	.short	0x0002
        /*0022*/ 	.short	0x0010
        /*0024*/ 	.byte	0x00, 0xf5, 0x21, 0x00


	//----- nvinfo : EIATTR_KPARAM_INFO
	.align		4
.L_11:
        /*0028*/ 	.byte	0x04, 0x17
        /*002a*/ 	.short	(.L_13 - .L_12)
.L_12:
        /*002c*/ 	.word	0x00000000
        /*0030*/ 	.short	0x0001
        /*0032*/ 	.short	0x0008
        /*0034*/ 	.byte	0x00, 0xf5, 0x21, 0x00


	//----- nvinfo : EIATTR_KPARAM_INFO
	.align		4
.L_13:
        /*0038*/ 	.byte	0x04, 0x17
        /*003a*/ 	.short	(.L_15 - .L_14)
.L_14:
        /*003c*/ 	.word	0x00000000
        /*0040*/ 	.short	0x0000
        /*0042*/ 	.short	0x0000
        /*0044*/ 	.byte	0x00, 0xf5, 0x21, 0x00


	//----- nvinfo : EIATTR_SPARSE_MMA_MASK
	.align		4
.L_15:
        /*0048*/ 	.byte	0x03, 0x50
        /*004a*/ 	.short	0x0000


	//----- nvinfo : EIATTR_MAXREG_COUNT
	.align		4
        /*004c*/ 	.byte	0x03, 0x1b
        /*004e*/ 	.short	0x00ff


	//----- nvinfo : EIATTR_MERCURY_ISA_VERSION
	.align		4
        /*0050*/ 	.byte	0x03, 0x5f
        /*0052*/ 	.short	0x0101


	//----- nvinfo : EIATTR_VRC_CTA_INIT_COUNT
	.align		4
        /*0054*/ 	.byte	0x02, 0x4a
	.zero		1
	.zero		1


	//----- nvinfo : EIATTR_EXIT_INSTR_OFFSETS
	.align		4
        /*0058*/ 	.byte	0x04, 0x1c
        /*005a*/ 	.short	(.L_17 - .L_16)


	//   ....[0]....
.L_16:
        /*005c*/ 	.word	0x000000c0


	//   ....[1]....
        /*0060*/ 	.word	0x00000190


	//----- nvinfo : EIATTR_CBANK_PARAM_SIZE
	.align		4
.L_17:
        /*0064*/ 	.byte	0x03, 0x19
        /*0066*/ 	.short	0x001c


	//----- nvinfo : EIATTR_PARAM_CBANK
	.align		4
        /*0068*/ 	.byte	0x04, 0x0a
        /*006a*/ 	.short	(.L_19 - .L_18)
	.align		4
.L_18:
        /*006c*/ 	.word	index@(.nv.constant0._Z9matrixAddPKfS0_Pfi)
        /*0070*/ 	.short	0x0380
        /*0072*/ 	.short	0x001c


	//----- nvinfo : EIATTR_SW_WAR
	.align		4
.L_19:
        /*0074*/ 	.byte	0x04, 0x36
        /*0076*/ 	.short	(.L_21 - .L_20)
.L_20:
        /*0078*/ 	.word	0x00000008
.L_21:


//--------------------- .nv.callgraph             --------------------------
	.section	.nv.callgraph,"",@"SHT_CUDA_CALLGRAPH"
	.align	4
	.sectionentsize	8
	.align		4
        /*0000*/ 	.word	0x00000000
	.align		4
        /*0004*/ 	.word	0xffffffff
	.align		4
        /*0008*/ 	.word	0x00000000
	.align		4
        /*000c*/ 	.word	0xfffffffe
	.align		4
        /*0010*/ 	.word	0x00000000
	.align		4
        /*0014*/ 	.word	0xfffffffd
	.align		4
        /*0018*/ 	.word	0x00000000
	.align		4
        /*001c*/ 	.word	0xfffffffc


//--------------------- .text._Z9matrixAddPKfS0_Pfi --------------------------
	.section	.text._Z9matrixAddPKfS0_Pfi,"ax",@progbits
	.align	128
        .global         _Z9matrixAddPKfS0_Pfi
        .type           _Z9matrixAddPKfS0_Pfi,@function
        .size           _Z9matrixAddPKfS0_Pfi,(.L_x_1 - _Z9matrixAddPKfS0_Pfi)
        .other          _Z9matrixAddPKfS0_Pfi,@"STO_CUDA_ENTRY STV_DEFAULT"
_Z9matrixAddPKfS0_Pfi:
.text._Z9matrixAddPKfS0_Pfi:
[----:B------:R-:W-:Y:S01]  /*0000*/  LDC R1, c[0x0][0x37c] ;  /* 0x0000df00ff017b82 */ /* 0x000fe20000000800 */
[----:B------:R-:W0:Y:S07]  /*0010*/  S2R R3, SR_TID.X ;  /* 0x0000000000037919 */ /* 0x000e2e0000002100 */
[----:B------:R-:W0:Y:S01]  /*0020*/  LDC R0, c[0x0][0x360] ;  /* 0x0000d800ff007b82 */ /* 0x000e220000000800 */
[----:B------:R-:W1:Y:S01]  /*0030*/  LDCU UR6, c[0x0][0x398] ;  /* 0x00007300ff0677ac */ /* 0x000e620008000800 */
[----:B------:R-:W2:Y:S06]  /*0040*/  S2R R2, SR_TID.Y ;  /* 0x0000000000027919 */ /* 0x000eac0000002200 */
[----:B------:R-:W0:Y:S08]  /*0050*/  S2UR UR4, SR_CTAID.X ;  /* 0x00000000000479c3 */ /* 0x000e300000002500 */
[----:B------:R-:W2:Y:S08]  /*0060*/  S2UR UR5, SR_CTAID.Y ;  /* 0x00000000000579c3 */ /* 0x000eb00000002600 */
[----:B------:R-:W2:Y:S01]  /*0070*/  LDC R7, c[0x0][0x364] ;  /* 0x0000d900ff077b82 */ /* 0x000ea20000000800 */
[----:B0-----:R-:W-:-:S02]  /*0080*/  IMAD R0, R0, UR4, R3 ;  /* 0x0000000400007c24 */ /* 0x001fc4000f8e0203 */
[----:B--2---:R-:W-:-:S05]  /*0090*/  IMAD R7, R7, UR5, R2 ;  /* 0x0000000507077c24 */ /* 0x004fca000f8e0202 */
[----:B------:R-:W-:-:S04]  /*00a0*/  VIMNMX R2, PT, PT, R0, R7, PT ;  /* 0x0000000700027248 */ /* 0x000fc80003fe0100 */
[----:B-1----:R-:W-:-:S13]  /*00b0*/  ISETP.GE.AND P0, PT, R2, UR6, PT ;  /* 0x0000000602007c0c */ /* 0x002fda000bf06270 */
[----:B------:R-:W-:Y:S05]  /*00c0*/  @P0 EXIT ;  /* 0x000000000000094d */ /* 0x000fea0003800000 */
[----:B------:R-:W0:Y:S01]  /*00d0*/  LDC.64 R2, c[0x0][0x380] ;  /* 0x0000e000ff027b82 */ /* 0x000e220000000a00 */
[----:B------:R-:W1:Y:S01]  /*00e0*/  LDCU.64 UR4, c[0x0][0x358] ;  /* 0x00006b00ff0477ac */ /* 0x000e620008000a00 */
[----:B------:R-:W-:-:S06]  /*00f0*/  IMAD R9, R0, UR6, R7 ;  /* 0x0000000600097c24 */ /* 0x000fcc000f8e0207 */
[----:B------:R-:W2:Y:S08]  /*0100*/  LDC.64 R4, c[0x0][0x388] ;  /* 0x0000e200ff047b82 */ /* 0x000eb00000000a00 */
[----:B------:R-:W3:Y:S01]  /*0110*/  LDC.64 R6, c[0x0][0x390] ;  /* 0x0000e400ff067b82 */ /* 0x000ee20000000a00 */
[----:B0-----:R-:W-:-:S06]  /*0120*/  IMAD.WIDE R2, R9, 0x4, R2 ;  /* 0x0000000409027825 */ /* 0x001fcc00078e0202 */
[----:B-1----:R-:W4:Y:S01]  /*0130*/  LDG.E R2, desc[UR4][R2.64] ;  /* 0x0000000402027981 */ /* 0x002f22000c1e1900 */
[----:B--2---:R-:W-:-:S06]  /*0140*/  IMAD.WIDE R4, R9, 0x4, R4 ;  /* 0x0000000409047825 */ /* 0x004fcc00078e0204 */
[----:B------:R-:W4:Y:S01]  /*0150*/  LDG.E R5, desc[UR4][R4.64] ;  /* 0x0000000404057981 */ /* 0x000f22000c1e1900 */
[----:B---3--:R-:W-:-:S04]  /*0160*/  IMAD.WIDE R6, R9, 0x4, R6 ;  /* 0x0000000409067825 */ /* 0x008fc800078e0206 */
[----:B----4-:R-:W-:-:S05]  /*0170*/  FADD R9, R2, R5 ;  /* 0x0000000502097221 */ /* 0x010fca0000000000 */
[----:B------:R-:W-:Y:S01]  /*0180*/  STG.E desc[UR4][R6.64], R9 ;  /* 0x0000000906007986 */ /* 0x000fe2000c101904 */
[----:B------:R-:W-:Y:S05]  /*0190*/  EXIT ;  /* 0x000000000000794d */ /* 0x000fea0003800000 */
.L_x_0:
[----:B------:R-:W-:-:S00]  /*01a0*/  BRA `(.L_x_0) ;  /* 0xfffffffc00fc7947 */ /* 0x000fc0000383ffff */
[----:B------:R-:W-:-:S00]  /*01b0*/  NOP ;  /* 0x0000000000007918 */ /* 0x000fc00000000000 */
        /* <DEDUP_REMOVED lines=12> */
.L_x_1:


//--------------------- .nv.shared.reserved.0     --------------------------
	.section	.nv.shared.reserved.0,"aw",@nobits
	.weak		__nv_reservedSMEM_offset_0_alias
	.size		__nv_reservedSMEM_offset_0_alias, 0, 64
	.other		__nv_reservedSMEM_offset_0_alias,@"STO_CUDA_RESERVED_SHARED STV_DEFAULT"
__nv_reservedSMEM_offset_0_alias:
	.zero		0
	.zero		64


//--------------------- .nv.constant0._Z9matrixAddPKfS0_Pfi --------------------------
	.section	.nv.constant0._Z9matrixAddPKfS0_Pfi,"a",@progbits
	.sectionflags	@""
	.align	4
.nv.constant0._Z9matrixAddPKfS0_Pfi:
	.zero		924


//--------------------- SYMBOLS --------------------------

	.type		.nv.reservedSmem.offset0,@object
	.size		.nv.reservedSmem.offset0,0x4
